//
// Generated by NVIDIA NVVM Compiler
//
// Compiler Build ID: CL-36424714
// Cuda compilation tools, release 13.0, V13.0.88
// Based on NVVM 20.0.0
//

.version 9.0
.target sm_100
.address_size 64

	// .globl	_Z17dotproduct_kernelPdS_S_i
// _ZZ17dotproduct_kernelPdS_S_iE4smem has been demoted

.visible .entry _Z17dotproduct_kernelPdS_S_i(
	.param .u64 .ptr .align 1 _Z17dotproduct_kernelPdS_S_i_param_0,
	.param .u64 .ptr .align 1 _Z17dotproduct_kernelPdS_S_i_param_1,
	.param .u64 .ptr .align 1 _Z17dotproduct_kernelPdS_S_i_param_2,
	.param .u32 _Z17dotproduct_kernelPdS_S_i_param_3
)
{
	.reg .pred 	%p<13>;
	.reg .b32 	%r<9>;
	.reg .b64 	%rd<13>;
	.reg .b64 	%fd<35>;
	// demoted variable
	.shared .align 8 .b8 _ZZ17dotproduct_kernelPdS_S_iE4smem[8192];
	ld.param.u64 	%rd1, [_Z17dotproduct_kernelPdS_S_i_param_0];
	ld.param.u64 	%rd2, [_Z17dotproduct_kernelPdS_S_i_param_1];
	ld.param.u64 	%rd3, [_Z17dotproduct_kernelPdS_S_i_param_2];
	ld.param.u32 	%r5, [_Z17dotproduct_kernelPdS_S_i_param_3];
	mov.u32 	%r1, %tid.x;
	mov.u32 	%r2, %ctaid.x;
	mov.u32 	%r6, %ntid.x;
	mad.lo.s32 	%r3, %r2, %r6, %r1;
	setp.ge.s32 	%p1, %r3, %r5;
	shl.b32 	%r7, %r1, 3;
	mov.u32 	%r8, _ZZ17dotproduct_kernelPdS_S_iE4smem;
	add.s32 	%r4, %r8, %r7;
	@%p1 bra 	$L__BB0_2;
	cvta.to.global.u64 	%rd5, %rd2;
	cvta.to.global.u64 	%rd6, %rd3;
	mul.wide.s32 	%rd7, %r3, 8;
	add.s64 	%rd8, %rd5, %rd7;
	ld.global.f64 	%fd1, [%rd8];
	add.s64 	%rd9, %rd6, %rd7;
	ld.global.f64 	%fd2, [%rd9];
	mul.f64 	%fd3, %fd1, %fd2;
	st.shared.f64 	[%r4], %fd3;
	bra.uni 	$L__BB0_3;
$L__BB0_2:
	mov.b64 	%rd4, 0;
	st.shared.u64 	[%r4], %rd4;
$L__BB0_3:
	bar.sync 	0;
	setp.gt.u32 	%p2, %r1, 511;
	@%p2 bra 	$L__BB0_5;
	ld.shared.f64 	%fd4, [%r4+4096];
	ld.shared.f64 	%fd5, [%r4];
	add.f64 	%fd6, %fd4, %fd5;
	st.shared.f64 	[%r4], %fd6;
$L__BB0_5:
	bar.sync 	0;
	setp.gt.u32 	%p3, %r1, 255;
	@%p3 bra 	$L__BB0_7;
	ld.shared.f64 	%fd7, [%r4+2048];
	ld.shared.f64 	%fd8, [%r4];
	add.f64 	%fd9, %fd7, %fd8;
	st.shared.f64 	[%r4], %fd9;
$L__BB0_7:
	bar.sync 	0;
	setp.gt.u32 	%p4, %r1, 127;
	@%p4 bra 	$L__BB0_9;
	ld.shared.f64 	%fd10, [%r4+1024];
	ld.shared.f64 	%fd11, [%r4];
	add.f64 	%fd12, %fd10, %fd11;
	st.shared.f64 	[%r4], %fd12;
$L__BB0_9:
	bar.sync 	0;
	setp.gt.u32 	%p5, %r1, 63;
	@%p5 bra 	$L__BB0_11;
	ld.shared.f64 	%fd13, [%r4+512];
	ld.shared.f64 	%fd14, [%r4];
	add.f64 	%fd15, %fd13, %fd14;
	st.shared.f64 	[%r4], %fd15;
$L__BB0_11:
	bar.sync 	0;
	setp.gt.u32 	%p6, %r1, 31;
	@%p6 bra 	$L__BB0_13;
	ld.shared.f64 	%fd16, [%r4+256];
	ld.shared.f64 	%fd17, [%r4];
	add.f64 	%fd18, %fd16, %fd17;
	st.shared.f64 	[%r4], %fd18;
$L__BB0_13:
	bar.sync 	0;
	setp.gt.u32 	%p7, %r1, 15;
	@%p7 bra 	$L__BB0_15;
	ld.shared.f64 	%fd19, [%r4+128];
	ld.shared.f64 	%fd20, [%r4];
	add.f64 	%fd21, %fd19, %fd20;
	st.shared.f64 	[%r4], %fd21;
$L__BB0_15:
	bar.sync 	0;
	setp.gt.u32 	%p8, %r1, 7;
	@%p8 bra 	$L__BB0_17;
	ld.shared.f64 	%fd22, [%r4+64];
	ld.shared.f64 	%fd23, [%r4];
	add.f64 	%fd24, %fd22, %fd23;
	st.shared.f64 	[%r4], %fd24;
$L__BB0_17:
	bar.sync 	0;
	setp.gt.u32 	%p9, %r1, 3;
	@%p9 bra 	$L__BB0_19;
	ld.shared.f64 	%fd25, [%r4+32];
	ld.shared.f64 	%fd26, [%r4];
	add.f64 	%fd27, %fd25, %fd26;
	st.shared.f64 	[%r4], %fd27;
$L__BB0_19:
	bar.sync 	0;
	setp.gt.u32 	%p10, %r1, 1;
	@%p10 bra 	$L__BB0_21;
	ld.shared.f64 	%fd28, [%r4+16];
	ld.shared.f64 	%fd29, [%r4];
	add.f64 	%fd30, %fd28, %fd29;
	st.shared.f64 	[%r4], %fd30;
$L__BB0_21:
	bar.sync 	0;
	setp.ne.s32 	%p11, %r1, 0;
	@%p11 bra 	$L__BB0_23;
	ld.shared.f64 	%fd31, [_ZZ17dotproduct_kernelPdS_S_iE4smem+8];
	ld.shared.f64 	%fd32, [_ZZ17dotproduct_kernelPdS_S_iE4smem];
	add.f64 	%fd33, %fd31, %fd32;
	st.shared.f64 	[_ZZ17dotproduct_kernelPdS_S_iE4smem], %fd33;
$L__BB0_23:
	setp.ne.s32 	%p12, %r1, 0;
	bar.sync 	0;
	@%p12 bra 	$L__BB0_25;
	ld.shared.f64 	%fd34, [_ZZ17dotproduct_kernelPdS_S_iE4smem];
	cvta.to.global.u64 	%rd10, %rd1;
	mul.wide.u32 	%rd11, %r2, 8;
	add.s64 	%rd12, %rd10, %rd11;
	st.global.f64 	[%rd12], %fd34;
$L__BB0_25:
	ret;

}


// ===== COMPILED SASS (sm_100) =====

	.target	sm_100

	.elftype	@"ET_EXEC"


//--------------------- .note.nv.tkinfo           --------------------------
	.section	.note.nv.tkinfo,"",@"SHT_NOTE"
	.sectionflags	@"SHF_NOTE_NV_TKINFO"
	.tkinfo
        /*0018*/ 	.word	0x00000002
        /*0030*/ 	.string	""
        /*0030*/ 	.string	"ptxas"
        /*0030*/ 	.string	"Cuda compilation tools, release 13.0, V13.0.88"
        /*0030*/ 	.string	"Build cuda_13.0.r13.0/compiler.36424714_0"
        /*0030*/ 	.string	"-arch sm_100 -m 64 "



//--------------------- .note.nv.cuinfo           --------------------------
	.section	.note.nv.cuinfo,"",@"SHT_NOTE"
	.sectionflags	@"SHF_NOTE_NV_CUINFO"
        /*0018*/ 	.short	0x0002
        /*001a*/ 	.short	0x0064
        /*001c*/ 	.short	0x0082
	.zero		2


//--------------------- .nv.info                  --------------------------
	.section	.nv.info,"",@"SHT_CUDA_INFO"
	.align	4


	//----- nvinfo : EIATTR_REGCOUNT
	.align		4
        /*0000*/ 	.byte	0x04, 0x2f
        /*0002*/ 	.short	(.L_1 - .L_0)
	.align		4
.L_0:
        /*0004*/ 	.word	index@(_Z17dotproduct_kernelPdS_S_i)
        /*0008*/ 	.word	0x00000012


	//----- nvinfo : EIATTR_FRAME_SIZE
	.align		4
.L_1:
        /*000c*/ 	.byte	0x04, 0x11
        /*000e*/ 	.short	(.L_3 - .L_2)
	.align		4
.L_2:
        /*0010*/ 	.word	index@(_Z17dotproduct_kernelPdS_S_i)
        /*0014*/ 	.word	0x00000000


	//----- nvinfo : EIATTR_MIN_STACK_SIZE
	.align		4
.L_3:
        /*0018*/ 	.byte	0x04, 0x12
        /*001a*/ 	.short	(.L_5 - .L_4)
	.align		4
.L_4:
        /*001c*/ 	.word	index@(_Z17dotproduct_kernelPdS_S_i)
        /*0020*/ 	.word	0x00000000
.L_5:


//--------------------- .nv.compat                --------------------------
	.section	.nv.compat,"",@"SHT_CUDA_COMPAT_INFO"
	.align	4
        /*0000*/ 	.byte	0x02, 0x09, 0x00, 0x00, 0x02, 0x02, 0x01, 0x00, 0x02, 0x05, 0x05, 0x00, 0x03, 0x07, 0x01, 0x01
        /*0010*/ 	.byte	0x02, 0x03, 0x00, 0x00, 0x02, 0x06, 0x01, 0x00, 0x04, 0x0b, 0x08, 0x00, 0x01, 0x00, 0x00, 0x00
        /*0020*/ 	.byte	0x00, 0x00, 0x00, 0x00


//--------------------- .nv.info._Z17dotproduct_kernelPdS_S_i --------------------------
	.section	.nv.info._Z17dotproduct_kernelPdS_S_i,"",@"SHT_CUDA_INFO"
	.sectionflags	@""
	.align	4


	//----- nvinfo : EIATTR_CUDA_API_VERSION
	.align		4
        /*0000*/ 	.byte	0x04, 0x37
        /*0002*/ 	.short	(.L_7 - .L_6)
.L_6:
        /*0004*/ 	.word	0x00000082


	//----- nvinfo : EIATTR_KPARAM_INFO
	.align		4
.L_7:
        /*0008*/ 	.byte	0x04, 0x17
        /*000a*/ 	.short	(.L_9 - .L_8)
.L_8:
        /*000c*/ 	.word	0x00000000
        /*0010*/ 	.short	0x0003
        /*0012*/ 	.short	0x0018
        /*0014*/ 	.byte	0x00, 0xf0, 0x11, 0x00


	//----- nvinfo : EIATTR_KPARAM_INFO
	.align		4
.L_9:
        /*0018*/ 	.byte	0x04, 0x17
        /*001a*/ 	.short	(.L_11 - .L_10)
.L_10:
        /*001c*/ 	.word	0x00000000
        /*0020*/ 	.short	0x0002
        /*0022*/ 	.short	0x0010
        /*0024*/ 	.byte	0x00, 0xf5, 0x21, 0x00


	//----- nvinfo : EIATTR_KPARAM_INFO
	.align		4
.L_11:
        /*0028*/ 	.byte	0x04, 0x17
        /*002a*/ 	.short	(.L_13 - .L_12)
.L_12:
        /*002c*/ 	.word	0x00000000
        /*0030*/ 	.short	0x0001
        /*0032*/ 	.short	0x0008
        /*0034*/ 	.byte	0x00, 0xf5, 0x21, 0x00


	//----- nvinfo : EIATTR_KPARAM_INFO
	.align		4
.L_13:
        /*0038*/ 	.byte	0x04, 0x17
        /*003a*/ 	.short	(.L_15 - .L_14)
.L_14:
        /*003c*/ 	.word	0x00000000
        /*0040*/ 	.short	0x0000
        /*0042*/ 	.short	0x0000
        /*0044*/ 	.byte	0x00, 0xf5, 0x21, 0x00


	//----- nvinfo : EIATTR_SPARSE_MMA_MASK
	.align		4
.L_15:
        /*0048*/ 	.byte	0x03, 0x50
        /*004a*/ 	.short	0x0000


	//----- nvinfo : EIATTR_MAXREG_COUNT
	.align		4
        /*004c*/ 	.byte	0x03, 0x1b
        /*004e*/ 	.short	0x00ff


	//----- nvinfo : EIATTR_NUM_BARRIERS
	.align		4
        /*0050*/ 	.byte	0x02, 0x4c
        /*0052*/ 	.byte	0x01
	.zero		1


	//----- nvinfo : EIATTR_MERCURY_ISA_VERSION
	.align		4
        /*0054*/ 	.byte	0x03, 0x5f
        /*0056*/ 	.short	0x0101


	//----- nvinfo : EIATTR_VRC_CTA_INIT_COUNT
	.align		4
        /*0058*/ 	.byte	0x02, 0x4a
	.zero		1
	.zero		1


	//----- nvinfo : EIATTR_EXIT_INSTR_OFFSETS
	.align		4
        /*005c*/ 	.byte	0x04, 0x1c
        /*005e*/ 	.short	(.L_17 - .L_16)


	//   ....[0]....
.L_16:
        /*0060*/ 	.word	0x00000510


	//   ....[1]....
        /*0064*/ 	.word	0x00000560


	//----- nvinfo : EIATTR_CBANK_PARAM_SIZE
	.align		4
.L_17:
        /*0068*/ 	.byte	0x03, 0x19
        /*006a*/ 	.short	0x001c


	//----- nvinfo : EIATTR_PARAM_CBANK
	.align		4
        /*006c*/ 	.byte	0x04, 0x0a
        /*006e*/ 	.short	(.L_19 - .L_18)
	.align		4
.L_18:
        /*0070*/ 	.word	index@(.nv.constant0._Z17dotproduct_kernelPdS_S_i)
        /*0074*/ 	.short	0x0380
        /*0076*/ 	.short	0x001c


	//----- nvinfo : EIATTR_SW_WAR
	.align		4
.L_19:
        /*0078*/ 	.byte	0x04, 0x36
        /*007a*/ 	.short	(.L_21 - .L_20)
.L_20:
        /*007c*/ 	.word	0x00000008
.L_21:


//--------------------- .nv.callgraph             --------------------------
	.section	.nv.callgraph,"",@"SHT_CUDA_CALLGRAPH"
	.align	4
	.sectionentsize	8
	.align		4
        /*0000*/ 	.word	0x00000000
	.align		4
        /*0004*/ 	.word	0xffffffff
	.align		4
        /*0008*/ 	.word	0x00000000
	.align		4
        /*000c*/ 	.word	0xfffffffe
	.align		4
        /*0010*/ 	.word	0x00000000
	.align		4
        /*0014*/ 	.word	0xfffffffd
	.align		4
        /*0018*/ 	.word	0x00000000
	.align		4
        /*001c*/ 	.word	0xfffffffc


//--------------------- .text._Z17dotproduct_kernelPdS_S_i --------------------------
	.section	.text._Z17dotproduct_kernelPdS_S_i,"ax",@progbits
	.align	128
        .global         _Z17dotproduct_kernelPdS_S_i
        .type           _Z17dotproduct_kernelPdS_S_i,@function
        .size           _Z17dotproduct_kernelPdS_S_i,(.L_x_1 - _Z17dotproduct_kernelPdS_S_i)
        .other          _Z17dotproduct_kernelPdS_S_i,@"STO_CUDA_ENTRY STV_DEFAULT"
_Z17dotproduct_kernelPdS_S_i:
.text._Z17dotproduct_kernelPdS_S_i:
[----:B------:R-:W-:Y:S01]  /*0000*/  LDC R1, c[0x0][0x37c] ;  /* 0x0000df00ff017b82 */ /* 0x000fe20000000800 */
[----:B------:R-:W0:Y:S01]  /*0010*/  S2R R3, SR_TID.X ;  /* 0x0000000000037919 */ /* 0x000e220000002100 */
[----:B------:R-:W0:Y:S01]  /*0020*/  LDCU UR4, c[0x0][0x360] ;  /* 0x00006c00ff0477ac */ /* 0x000e220008000800 */
[----:B------:R-:W0:Y:S01]  /*0030*/  S2R R0, SR_CTAID.X ;  /* 0x0000000000007919 */ /* 0x000e220000002500 */
[----:B------:R-:W1:Y:S01]  /*0040*/  LDCU UR5, c[0x0][0x398] ;  /* 0x00007300ff0577ac */ /* 0x000e620008000800 */
[----:B------:R-:W2:Y:S01]  /*0050*/  LDCU.64 UR6, c[0x0][0x358] ;  /* 0x00006b00ff0677ac */ /* 0x000ea20008000a00 */
[----:B0-----:R-:W-:-:S05]  /*0060*/  IMAD R9, R0, UR4, R3 ;  /* 0x0000000400097c24 */ /* 0x001fca000f8e0203 */
[----:B-1----:R-:W-:-:S13]  /*0070*/  ISETP.GE.AND P1, PT, R9, UR5, PT ;  /* 0x0000000509007c0c */ /* 0x002fda000bf26270 */
[----:B------:R-:W0:Y:S08]  /*0080*/  @!P1 LDC.64 R4, c[0x0][0x388] ;  /* 0x0000e200ff049b82 */ /* 0x000e300000000a00 */
[----:B------:R-:W1:Y:S01]  /*0090*/  @!P1 LDC.64 R6, c[0x0][0x390] ;  /* 0x0000e400ff069b82 */ /* 0x000e620000000a00 */
[----:B0-----:R-:W-:-:S06]  /*00a0*/  @!P1 IMAD.WIDE R4, R9, 0x8, R4 ;  /* 0x0000000809049825 */ /* 0x001fcc00078e0204 */
[----:B--2---:R-:W2:Y:S01]  /*00b0*/  @!P1 LDG.E.64 R4, desc[UR6][R4.64] ;  /* 0x0000000604049981 */ /* 0x004ea2000c1e1b00 */
[----:B-1----:R-:W-:-:S06]  /*00c0*/  @!P1 IMAD.WIDE R6, R9, 0x8, R6 ;  /* 0x0000000809069825 */ /* 0x002fcc00078e0206 */
[----:B------:R-:W2:Y:S01]  /*00d0*/  @!P1 LDG.E.64 R6, desc[UR6][R6.64] ;  /* 0x0000000606069981 */ /* 0x000ea2000c1e1b00 */
[----:B------:R-:W0:Y:S01]  /*00e0*/  S2UR UR5, SR_CgaCtaId ;  /* 0x00000000000579c3 */ /* 0x000e220000008800 */
[----:B------:R-:W-:Y:S02]  /*00f0*/  UMOV UR4, 0x400 ;  /* 0x0000040000047882 */ /* 0x000fe40000000000 */
[----:B0-----:R-:W-:-:S06]  /*0100*/  ULEA UR4, UR5, UR4, 0x18 ;  /* 0x0000000405047291 */ /* 0x001fcc000f8ec0ff */
[C---:B------:R-:W-:Y:S02]  /*0110*/  LEA R2, R3.reuse, UR4, 0x3 ;  /* 0x0000000403027c11 */ /* 0x040fe4000f8e18ff */
[----:B------:R-:W-:Y:S01]  /*0120*/  ISETP.GT.U32.AND P0, PT, R3, 0x1ff, PT ;  /* 0x000001ff0300780c */ /* 0x000fe20003f04070 */
[----:B--2---:R-:W-:-:S07]  /*0130*/  @!P1 DMUL R8, R4, R6 ;  /* 0x0000000604089228 */ /* 0x004fce0000000000 */
[----:B------:R-:W-:Y:S04]  /*0140*/  @!P1 STS.64 [R2], R8 ;  /* 0x0000000802009388 */ /* 0x000fe80000000a00 */
[----:B------:R-:W-:Y:S01]  /*0150*/  @P1 STS.64 [R2], RZ ;  /* 0x000000ff02001388 */ /* 0x000fe20000000a00 */
[----:B------:R-:W-:Y:S06]  /*0160*/  BAR.SYNC.DEFER_BLOCKING 0x0 ;  /* 0x0000000000007b1d */ /* 0x000fec0000010000 */
[----:B------:R-:W-:Y:S04]  /*0170*/  @!P0 LDS.64 R4, [R2+0x1000] ;  /* 0x0010000002048984 */ /* 0x000fe80000000a00 */
[----:B------:R-:W0:Y:S01]  /*0180*/  @!P0 LDS.64 R6, [R2] ;  /* 0x0000000002068984 */ /* 0x000e220000000a00 */
[----:B------:R-:W-:Y:S01]  /*0190*/  ISETP.GT.U32.AND P1, PT, R3, 0xff, PT ;  /* 0x000000ff0300780c */ /* 0x000fe20003f24070 */
[----:B0-----:R-:W-:-:S07]  /*01a0*/  @!P0 DADD R4, R4, R6 ;  /* 0x0000000004048229 */ /* 0x001fce0000000006 */
[----:B------:R-:W-:Y:S01]  /*01b0*/  @!P0 STS.64 [R2], R4 ;  /* 0x0000000402008388 */ /* 0x000fe20000000a00 */
        /* <DEDUP_REMOVED lines=45> */
[----:B------:R-:W-:Y:S01]  /*0490*/  ISETP.NE.AND P1, PT, R3, RZ, PT ;  /* 0x000000ff0300720c */ /* 0x000fe20003f25270 */
[----:B0-----:R-:W-:-:S07]  /*04a0*/  @!P0 DADD R8, R8, R10 ;  /* 0x0000000008088229 */ /* 0x001fce000000000a */
[----:B------:R-:W-:Y:S01]  /*04b0*/  @!P0 STS.64 [R2], R8 ;  /* 0x0000000802008388 */ /* 0x000fe20000000a00 */
[----:B------:R-:W-:Y:S06]  /*04c0*/  BAR.SYNC.DEFER_BLOCKING 0x0 ;  /* 0x0000000000007b1d */ /* 0x000fec0000010000 */
[----:B------:R-:W0:Y:S02]  /*04d0*/  @!P1 LDS.128 R12, [UR4] ;  /* 0x00000004ff0c9984 */ /* 0x000e240008000c00 */
[----:B0-----:R-:W-:-:S07]  /*04e0*/  @!P1 DADD R4, R14, R12 ;  /* 0x000000000e049229 */ /* 0x001fce000000000c */
[----:B------:R0:W-:Y:S01]  /*04f0*/  @!P1 STS.64 [UR4], R4 ;  /* 0x00000004ff009988 */ /* 0x0001e20008000a04 */
[----:B------:R-:W-:Y:S06]  /*0500*/  BAR.SYNC.DEFER_BLOCKING 0x0 ;  /* 0x0000000000007b1d */ /* 0x000fec0000010000 */
[----:B------:R-:W-:Y:S05]  /*0510*/  @P1 EXIT ;  /* 0x000000000000194d */ /* 0x000fea0003800000 */
[----:B------:R-:W1:Y:S01]  /*0520*/  LDS.64 R2, [UR4] ;  /* 0x00000004ff027984 */ /* 0x000e620008000a00 */
[----:B0-----:R-:W0:Y:S02]  /*0530*/  LDC.64 R4, c[0x0][0x380] ;  /* 0x0000e000ff047b82 */ /* 0x001e240000000a00 */
[----:B0-----:R-:W-:-:S05]  /*0540*/  IMAD.WIDE.U32 R4, R0, 0x8, R4 ;  /* 0x0000000800047825 */ /* 0x001fca00078e0004 */
[----:B-1----:R-:W-:Y:S01]  /*0550*/  STG.E.64 desc[UR6][R4.64], R2 ;  /* 0x0000000204007986 */ /* 0x002fe2000c101b06 */
[----:B------:R-:W-:Y:S05]  /*0560*/  EXIT ;  /* 0x000000000000794d */ /* 0x000fea0003800000 */
.L_x_0:
[----:B------:R-:W-:-:S00]  /*0570*/  BRA `(.L_x_0) ;  /* 0xfffffffc00fc7947 */ /* 0x000fc0000383ffff */
[----:B------:R-:W-:-:S00]  /*0580*/  NOP ;  /* 0x0000000000007918 */ /* 0x000fc00000000000 */
[----:B------:R-:W-:-:S00]  /*0590*/  NOP ;  /* 0x0000000000007918 */ /* 0x000fc00000000000 */
[----:B------:R-:W-:-:S00]  /*05a0*/  NOP ;  /* 0x0000000000007918 */ /* 0x000fc00000000000 */
[----:B------:R-:W-:-:S00]  /*05b0*/  NOP ;  /* 0x0000000000007918 */ /* 0x000fc00000000000 */
[----:B------:R-:W-:-:S00]  /*05c0*/  NOP ;  /* 0x0000000000007918 */ /* 0x000fc00000000000 */
[----:B------:R-:W-:-:S00]  /*05d0*/  NOP ;  /* 0x0000000000007918 */ /* 0x000fc00000000000 */
[----:B------:R-:W-:-:S00]  /*05e0*/  NOP ;  /* 0x0000000000007918 */ /* 0x000fc00000000000 */
[----:B------:R-:W-:-:S00]  /*05f0*/  NOP ;  /* 0x0000000000007918 */ /* 0x000fc00000000000 */
.L_x_1:


//--------------------- .nv.shared._Z17dotproduct_kernelPdS_S_i --------------------------
	.section	.nv.shared._Z17dotproduct_kernelPdS_S_i,"aw",@nobits
	.sectionflags	@""
	.align	8
.nv.shared._Z17dotproduct_kernelPdS_S_i:
	.zero		9216


//--------------------- .nv.shared.reserved.0     --------------------------
	.section	.nv.shared.reserved.0,"aw",@nobits
	.weak		__nv_reservedSMEM_offset_0_alias
	.size		__nv_reservedSMEM_offset_0_alias, 0, 64
	.other		__nv_reservedSMEM_offset_0_alias,@"STO_CUDA_RESERVED_SHARED STV_DEFAULT"
__nv_reservedSMEM_offset_0_alias:
	.zero		0
	.zero		64


//--------------------- .nv.constant0._Z17dotproduct_kernelPdS_S_i --------------------------
	.section	.nv.constant0._Z17dotproduct_kernelPdS_S_i,"a",@progbits
	.sectionflags	@""
	.align	4
.nv.constant0._Z17dotproduct_kernelPdS_S_i:
	.zero		924


//--------------------- SYMBOLS --------------------------

	.type		.nv.reservedSmem.offset0,@object
	.size		.nv.reservedSmem.offset0,0x4
	.type		.nv.reservedSmem.cap,@object
	.size		.nv.reservedSmem.cap,0x4
